//
// Generated by NVIDIA NVVM Compiler
//
// Compiler Build ID: CL-36424714
// Cuda compilation tools, release 13.0, V13.0.88
// Based on NVVM 20.0.0
//

.version 9.0
.target sm_100
.address_size 64

	// .globl	_Z11sieveKernelPbiii

.visible .entry _Z11sieveKernelPbiii(
	.param .u64 .ptr .align 1 _Z11sieveKernelPbiii_param_0,
	.param .u32 _Z11sieveKernelPbiii_param_1,
	.param .u32 _Z11sieveKernelPbiii_param_2,
	.param .u32 _Z11sieveKernelPbiii_param_3
)
{
	.reg .pred 	%p<12>;
	.reg .b16 	%rs<4>;
	.reg .b32 	%r<37>;
	.reg .b64 	%rd<19>;

	ld.param.u64 	%rd5, [_Z11sieveKernelPbiii_param_0];
	ld.param.u32 	%r13, [_Z11sieveKernelPbiii_param_1];
	ld.param.u32 	%r12, [_Z11sieveKernelPbiii_param_2];
	ld.param.u32 	%r14, [_Z11sieveKernelPbiii_param_3];
	cvta.to.global.u64 	%rd1, %rd5;
	mov.u32 	%r15, %ntid.x;
	mov.u32 	%r16, %ctaid.x;
	mov.u32 	%r17, %tid.x;
	mad.lo.s32 	%r18, %r15, %r16, %r17;
	add.s32 	%r1, %r18, %r13;
	setp.lt.s32 	%p1, %r1, 2;
	min.s32 	%r19, %r12, %r14;
	setp.lt.s32 	%p2, %r19, %r1;
	or.pred  	%p3, %p2, %p1;
	@%p3 bra 	$L__BB0_7;
	cvt.u64.u32 	%rd6, %r1;
	add.s64 	%rd7, %rd1, %rd6;
	ld.global.u8 	%rs1, [%rd7];
	setp.eq.s16 	%p4, %rs1, 0;
	mul.lo.s32 	%r35, %r1, %r1;
	setp.gt.s32 	%p5, %r35, %r12;
	or.pred  	%p6, %p4, %p5;
	@%p6 bra 	$L__BB0_7;
	add.s32 	%r20, %r1, %r35;
	add.s32 	%r21, %r12, 1;
	max.s32 	%r22, %r20, %r21;
	setp.lt.s32 	%p7, %r20, %r21;
	selp.u32 	%r23, 1, 0, %p7;
	add.s32 	%r24, %r20, %r23;
	sub.s32 	%r25, %r22, %r24;
	div.u32 	%r26, %r25, %r1;
	add.s32 	%r3, %r26, %r23;
	and.b32  	%r27, %r3, 3;
	setp.eq.s32 	%p8, %r27, 3;
	@%p8 bra 	$L__BB0_5;
	cvt.u64.u32 	%rd8, %r35;
	add.s64 	%rd18, %rd1, %rd8;
	add.s32 	%r28, %r3, 1;
	and.b32  	%r29, %r28, 3;
	neg.s32 	%r33, %r29;
$L__BB0_4:
	.pragma "nounroll";
	mov.b16 	%rs2, 0;
	st.global.u8 	[%rd18], %rs2;
	add.s32 	%r35, %r35, %r1;
	add.s64 	%rd18, %rd18, %rd6;
	add.s32 	%r33, %r33, 1;
	setp.ne.s32 	%p9, %r33, 0;
	@%p9 bra 	$L__BB0_4;
$L__BB0_5:
	setp.lt.u32 	%p10, %r3, 3;
	@%p10 bra 	$L__BB0_7;
$L__BB0_6:
	cvt.u64.u32 	%rd10, %r35;
	add.s64 	%rd11, %rd1, %rd10;
	mov.b16 	%rs3, 0;
	st.global.u8 	[%rd11], %rs3;
	add.s32 	%r30, %r35, %r1;
	cvt.u64.u32 	%rd12, %r30;
	add.s64 	%rd13, %rd1, %rd12;
	st.global.u8 	[%rd13], %rs3;
	add.s32 	%r31, %r30, %r1;
	cvt.u64.u32 	%rd14, %r31;
	add.s64 	%rd15, %rd1, %rd14;
	st.global.u8 	[%rd15], %rs3;
	add.s32 	%r32, %r31, %r1;
	cvt.u64.u32 	%rd16, %r32;
	add.s64 	%rd17, %rd1, %rd16;
	st.global.u8 	[%rd17], %rs3;
	add.s32 	%r35, %r32, %r1;
	setp.le.s32 	%p11, %r35, %r12;
	@%p11 bra 	$L__BB0_6;
$L__BB0_7:
	ret;

}


// ===== COMPILED SASS (sm_100) =====

	.target	sm_100

	.elftype	@"ET_EXEC"


//--------------------- .note.nv.tkinfo           --------------------------
	.section	.note.nv.tkinfo,"",@"SHT_NOTE"
	.sectionflags	@"SHF_NOTE_NV_TKINFO"
	.tkinfo
        /*0018*/ 	.word	0x00000002
        /*0030*/ 	.string	""
        /*0030*/ 	.string	"ptxas"
        /*0030*/ 	.string	"Cuda compilation tools, release 13.0, V13.0.88"
        /*0030*/ 	.string	"Build cuda_13.0.r13.0/compiler.36424714_0"
        /*0030*/ 	.string	"-arch sm_100 -m 64 "



//--------------------- .note.nv.cuinfo           --------------------------
	.section	.note.nv.cuinfo,"",@"SHT_NOTE"
	.sectionflags	@"SHF_NOTE_NV_CUINFO"
        /*0018*/ 	.short	0x0002
        /*001a*/ 	.short	0x0064
        /*001c*/ 	.short	0x0082
	.zero		2


//--------------------- .nv.info                  --------------------------
	.section	.nv.info,"",@"SHT_CUDA_INFO"
	.align	4


	//----- nvinfo : EIATTR_REGCOUNT
	.align		4
        /*0000*/ 	.byte	0x04, 0x2f
        /*0002*/ 	.short	(.L_1 - .L_0)
	.align		4
.L_0:
        /*0004*/ 	.word	index@(_Z11sieveKernelPbiii)
        /*0008*/ 	.word	0x0000000e


	//----- nvinfo : EIATTR_FRAME_SIZE
	.align		4
.L_1:
        /*000c*/ 	.byte	0x04, 0x11
        /*000e*/ 	.short	(.L_3 - .L_2)
	.align		4
.L_2:
        /*0010*/ 	.word	index@(_Z11sieveKernelPbiii)
        /*0014*/ 	.word	0x00000000


	//----- nvinfo : EIATTR_MIN_STACK_SIZE
	.align		4
.L_3:
        /*0018*/ 	.byte	0x04, 0x12
        /*001a*/ 	.short	(.L_5 - .L_4)
	.align		4
.L_4:
        /*001c*/ 	.word	index@(_Z11sieveKernelPbiii)
        /*0020*/ 	.word	0x00000000
.L_5:


//--------------------- .nv.compat                --------------------------
	.section	.nv.compat,"",@"SHT_CUDA_COMPAT_INFO"
	.align	4
        /*0000*/ 	.byte	0x02, 0x09, 0x00, 0x00, 0x02, 0x02, 0x01, 0x00, 0x02, 0x05, 0x05, 0x00, 0x03, 0x07, 0x01, 0x01
        /*0010*/ 	.byte	0x02, 0x03, 0x00, 0x00, 0x02, 0x06, 0x01, 0x00, 0x04, 0x0b, 0x08, 0x00, 0x09, 0x00, 0x00, 0x00
        /*0020*/ 	.byte	0x00, 0x00, 0x00, 0x00


//--------------------- .nv.info._Z11sieveKernelPbiii --------------------------
	.section	.nv.info._Z11sieveKernelPbiii,"",@"SHT_CUDA_INFO"
	.sectionflags	@""
	.align	4


	//----- nvinfo : EIATTR_CUDA_API_VERSION
	.align		4
        /*0000*/ 	.byte	0x04, 0x37
        /*0002*/ 	.short	(.L_7 - .L_6)
.L_6:
        /*0004*/ 	.word	0x00000082


	//----- nvinfo : EIATTR_KPARAM_INFO
	.align		4
.L_7:
        /*0008*/ 	.byte	0x04, 0x17
        /*000a*/ 	.short	(.L_9 - .L_8)
.L_8:
        /*000c*/ 	.word	0x00000000
        /*0010*/ 	.short	0x0003
        /*0012*/ 	.short	0x0010
        /*0014*/ 	.byte	0x00, 0xf0, 0x11, 0x00


	//----- nvinfo : EIATTR_KPARAM_INFO
	.align		4
.L_9:
        /*0018*/ 	.byte	0x04, 0x17
        /*001a*/ 	.short	(.L_11 - .L_10)
.L_10:
        /*001c*/ 	.word	0x00000000
        /*0020*/ 	.short	0x0002
        /*0022*/ 	.short	0x000c
        /*0024*/ 	.byte	0x00, 0xf0, 0x11, 0x00


	//----- nvinfo : EIATTR_KPARAM_INFO
	.align		4
.L_11:
        /*0028*/ 	.byte	0x04, 0x17
        /*002a*/ 	.short	(.L_13 - .L_12)
.L_12:
        /*002c*/ 	.word	0x00000000
        /*0030*/ 	.short	0x0001
        /*0032*/ 	.short	0x0008
        /*0034*/ 	.byte	0x00, 0xf0, 0x11, 0x00


	//----- nvinfo : EIATTR_KPARAM_INFO
	.align		4
.L_13:
        /*0038*/ 	.byte	0x04, 0x17
        /*003a*/ 	.short	(.L_15 - .L_14)
.L_14:
        /*003c*/ 	.word	0x00000000
        /*0040*/ 	.short	0x0000
        /*0042*/ 	.short	0x0000
        /*0044*/ 	.byte	0x00, 0xf5, 0x21, 0x00


	//----- nvinfo : EIATTR_SPARSE_MMA_MASK
	.align		4
.L_15:
        /*0048*/ 	.byte	0x03, 0x50
        /*004a*/ 	.short	0x0000


	//----- nvinfo : EIATTR_MAXREG_COUNT
	.align		4
        /*004c*/ 	.byte	0x03, 0x1b
        /*004e*/ 	.short	0x00ff


	//----- nvinfo : EIATTR_MERCURY_ISA_VERSION
	.align		4
        /*0050*/ 	.byte	0x03, 0x5f
        /*0052*/ 	.short	0x0101


	//----- nvinfo : EIATTR_VRC_CTA_INIT_COUNT
	.align		4
        /*0054*/ 	.byte	0x02, 0x4a
	.zero		1
	.zero		1


	//----- nvinfo : EIATTR_EXIT_INSTR_OFFSETS
	.align		4
        /*0058*/ 	.byte	0x04, 0x1c
        /*005a*/ 	.short	(.L_17 - .L_16)


	//   ....[0]....
.L_16:
        /*005c*/ 	.word	0x000000c0


	//   ....[1]....
        /*0060*/ 	.word	0x00000150


	//   ....[2]....
        /*0064*/ 	.word	0x00000440


	//   ....[3]....
        /*0068*/ 	.word	0x00000570


	//----- nvinfo : EIATTR_CRS_STACK_SIZE
	.align		4
.L_17:
        /*006c*/ 	.byte	0x04, 0x1e
        /*006e*/ 	.short	(.L_19 - .L_18)
.L_18:
        /*0070*/ 	.word	0x00000000


	//----- nvinfo : EIATTR_CBANK_PARAM_SIZE
	.align		4
.L_19:
        /*0074*/ 	.byte	0x03, 0x19
        /*0076*/ 	.short	0x0014


	//----- nvinfo : EIATTR_PARAM_CBANK
	.align		4
        /*0078*/ 	.byte	0x04, 0x0a
        /*007a*/ 	.short	(.L_21 - .L_20)
	.align		4
.L_20:
        /*007c*/ 	.word	index@(.nv.constant0._Z11sieveKernelPbiii)
        /*0080*/ 	.short	0x0380
        /*0082*/ 	.short	0x0014


	//----- nvinfo : EIATTR_SW_WAR
	.align		4
.L_21:
        /*0084*/ 	.byte	0x04, 0x36
        /*0086*/ 	.short	(.L_23 - .L_22)
.L_22:
        /*0088*/ 	.word	0x00000008
.L_23:


//--------------------- .nv.callgraph             --------------------------
	.section	.nv.callgraph,"",@"SHT_CUDA_CALLGRAPH"
	.align	4
	.sectionentsize	8
	.align		4
        /*0000*/ 	.word	0x00000000
	.align		4
        /*0004*/ 	.word	0xffffffff
	.align		4
        /*0008*/ 	.word	0x00000000
	.align		4
        /*000c*/ 	.word	0xfffffffe
	.align		4
        /*0010*/ 	.word	0x00000000
	.align		4
        /*0014*/ 	.word	0xfffffffd
	.align		4
        /*0018*/ 	.word	0x00000000
	.align		4
        /*001c*/ 	.word	0xfffffffc


//--------------------- .text._Z11sieveKernelPbiii --------------------------
	.section	.text._Z11sieveKernelPbiii,"ax",@progbits
	.align	128
        .global         _Z11sieveKernelPbiii
        .type           _Z11sieveKernelPbiii,@function
        .size           _Z11sieveKernelPbiii,(.L_x_5 - _Z11sieveKernelPbiii)
        .other          _Z11sieveKernelPbiii,@"STO_CUDA_ENTRY STV_DEFAULT"
_Z11sieveKernelPbiii:
.text._Z11sieveKernelPbiii:
[----:B------:R-:W-:Y:S01]  /*0000*/  LDC R1, c[0x0][0x37c] ;  /* 0x0000df00ff017b82 */ /* 0x000fe20000000800 */
[----:B------:R-:W0:Y:S01]  /*0010*/  S2R R0, SR_CTAID.X ;  /* 0x0000000000007919 */ /* 0x000e220000002500 */
[----:B------:R-:W0:Y:S01]  /*0020*/  LDCU UR5, c[0x0][0x360] ;  /* 0x00006c00ff0577ac */ /* 0x000e220008000800 */
[----:B------:R-:W0:Y:S01]  /*0030*/  S2R R3, SR_TID.X ;  /* 0x0000000000037919 */ /* 0x000e220000002100 */
[----:B------:R-:W1:Y:S01]  /*0040*/  LDCU UR4, c[0x0][0x390] ;  /* 0x00007200ff0477ac */ /* 0x000e620008000800 */
[----:B------:R-:W1:Y:S02]  /*0050*/  LDCU.64 UR8, c[0x0][0x388] ;  /* 0x00007100ff0877ac */ /* 0x000e640008000a00 */
[----:B-1----:R-:W-:-:S04]  /*0060*/  UISETP.LT.AND UP0, UPT, UR9, UR4, UPT ;  /* 0x000000040900728c */ /* 0x002fc8000bf01270 */
[----:B------:R-:W-:Y:S01]  /*0070*/  USEL UR4, UR9, UR4, UP0 ;  /* 0x0000000409047287 */ /* 0x000fe20008000000 */
[----:B0-----:R-:W-:-:S04]  /*0080*/  IMAD R0, R0, UR5, R3 ;  /* 0x0000000500007c24 */ /* 0x001fc8000f8e0203 */
[----:B------:R-:W-:-:S05]  /*0090*/  VIADD R0, R0, UR8 ;  /* 0x0000000800007c36 */ /* 0x000fca0008000000 */
[----:B------:R-:W-:-:S04]  /*00a0*/  ISETP.GE.AND P0, PT, R0, 0x2, PT ;  /* 0x000000020000780c */ /* 0x000fc80003f06270 */
[----:B------:R-:W-:-:S13]  /*00b0*/  ISETP.GT.OR P0, PT, R0, UR4, !P0 ;  /* 0x0000000400007c0c */ /* 0x000fda000c704670 */
[----:B------:R-:W-:Y:S05]  /*00c0*/  @P0 EXIT ;  /* 0x000000000000094d */ /* 0x000fea0003800000 */
[----:B------:R-:W0:Y:S01]  /*00d0*/  LDCU.64 UR10, c[0x0][0x380] ;  /* 0x00007000ff0a77ac */ /* 0x000e220008000a00 */
[----:B------:R-:W1:Y:S01]  /*00e0*/  LDCU.64 UR6, c[0x0][0x358] ;  /* 0x00006b00ff0677ac */ /* 0x000e620008000a00 */
[----:B0-----:R-:W-:-:S05]  /*00f0*/  IADD3 R2, P0, PT, R0, UR10, RZ ;  /* 0x0000000a00027c10 */ /* 0x001fca000ff1e0ff */
[----:B------:R-:W-:-:S05]  /*0100*/  IMAD.X R3, RZ, RZ, UR11, P0 ;  /* 0x0000000bff037e24 */ /* 0x000fca00080e06ff */
[----:B-1----:R-:W2:Y:S01]  /*0110*/  LDG.E.U8 R2, desc[UR6][R2.64] ;  /* 0x0000000602027981 */ /* 0x002ea2000c1e1100 */
[----:B------:R-:W-:-:S05]  /*0120*/  IMAD R4, R0, R0, RZ ;  /* 0x0000000000047224 */ /* 0x000fca00078e02ff */
[----:B------:R-:W-:-:S04]  /*0130*/  ISETP.GT.AND P0, PT, R4, UR9, PT ;  /* 0x0000000904007c0c */ /* 0x000fc8000bf04270 */
[----:B--2---:R-:W-:-:S13]  /*0140*/  ISETP.EQ.OR P0, PT, R2, RZ, P0 ;  /* 0x000000ff0200720c */ /* 0x004fda0000702670 */
[----:B------:R-:W-:Y:S05]  /*0150*/  @P0 EXIT ;  /* 0x000000000000094d */ /* 0x000fea0003800000 */
[----:B------:R-:W0:Y:S01]  /*0160*/  I2F.U32.RP R6, R0 ;  /* 0x0000000000067306 */ /* 0x000e220000209000 */
[----:B------:R-:W-:Y:S01]  /*0170*/  IMAD.MOV.U32 R11, RZ, RZ, R4 ;  /* 0x000000ffff0b7224 */ /* 0x000fe200078e0004 */
[----:B------:R-:W-:Y:S01]  /*0180*/  UIADD3 UR4, UPT, UPT, UR9, 0x1, URZ ;  /* 0x0000000109047890 */ /* 0x000fe2000fffe0ff */
[----:B------:R-:W-:Y:S01]  /*0190*/  IADD3 R7, PT, PT, RZ, -R0, RZ ;  /* 0x80000000ff077210 */ /* 0x000fe20007ffe0ff */
[----:B------:R-:W-:Y:S01]  /*01a0*/  BSSY.RECONVERGENT B0, `(.L_x_0) ;  /* 0x0000029000007945 */ /* 0x000fe20003800200 */
[C---:B------:R-:W-:Y:S01]  /*01b0*/  IMAD.IADD R4, R0.reuse, 0x1, R11 ;  /* 0x0000000100047824 */ /* 0x040fe200078e020b */
[----:B------:R-:W-:-:S04]  /*01c0*/  ISETP.NE.U32.AND P2, PT, R0, RZ, PT ;  /* 0x000000ff0000720c */ /* 0x000fc80003f45070 */
[C---:B------:R-:W-:Y:S02]  /*01d0*/  ISETP.GE.AND P0, PT, R4.reuse, UR4, PT ;  /* 0x0000000404007c0c */ /* 0x040fe4000bf06270 */
[----:B------:R-:W-:Y:S01]  /*01e0*/  VIMNMX R5, PT, PT, R4, UR4, !PT ;  /* 0x0000000404057c48 */ /* 0x000fe2000ffe0100 */
[----:B0-----:R-:W0:Y:S02]  /*01f0*/  MUFU.RCP R6, R6 ;  /* 0x0000000600067308 */ /* 0x001e240000001000 */
[----:B0-----:R-:W-:Y:S01]  /*0200*/  VIADD R2, R6, 0xffffffe ;  /* 0x0ffffffe06027836 */ /* 0x001fe20000000000 */
[----:B------:R-:W-:-:S05]  /*0210*/  SEL R6, RZ, 0x1, P0 ;  /* 0x00000001ff067807 */ /* 0x000fca0000000000 */
[----:B------:R0:W1:Y:S01]  /*0220*/  F2I.FTZ.U32.TRUNC.NTZ R3, R2 ;  /* 0x0000000200037305 */ /* 0x000062000021f000 */
[----:B------:R-:W-:Y:S01]  /*0230*/  IADD3 R5, PT, PT, R5, -R4, -R6 ;  /* 0x8000000405057210 */ /* 0x000fe20007ffe806 */
[----:B0-----:R-:W-:Y:S02]  /*0240*/  IMAD.MOV.U32 R2, RZ, RZ, RZ ;  /* 0x000000ffff027224 */ /* 0x001fe400078e00ff */
[----:B-1----:R-:W-:-:S04]  /*0250*/  IMAD R7, R7, R3, RZ ;  /* 0x0000000307077224 */ /* 0x002fc800078e02ff */
[----:B------:R-:W-:-:S06]  /*0260*/  IMAD.HI.U32 R2, R3, R7, R2 ;  /* 0x0000000703027227 */ /* 0x000fcc00078e0002 */
[----:B------:R-:W-:-:S04]  /*0270*/  IMAD.HI.U32 R3, R2, R5, RZ ;  /* 0x0000000502037227 */ /* 0x000fc800078e00ff */
[----:B------:R-:W-:-:S04]  /*0280*/  IMAD.MOV R2, RZ, RZ, -R3 ;  /* 0x000000ffff027224 */ /* 0x000fc800078e0a03 */
[----:B------:R-:W-:-:S05]  /*0290*/  IMAD R5, R0, R2, R5 ;  /* 0x0000000200057224 */ /* 0x000fca00078e0205 */
[----:B------:R-:W-:-:S13]  /*02a0*/  ISETP.GE.U32.AND P0, PT, R5, R0, PT ;  /* 0x000000000500720c */ /* 0x000fda0003f06070 */
[----:B------:R-:W-:Y:S01]  /*02b0*/  @P0 IMAD.IADD R5, R5, 0x1, -R0 ;  /* 0x0000000105050824 */ /* 0x000fe200078e0a00 */
[----:B------:R-:W-:-:S04]  /*02c0*/  @P0 IADD3 R3, PT, PT, R3, 0x1, RZ ;  /* 0x0000000103030810 */ /* 0x000fc80007ffe0ff */
[----:B------:R-:W-:-:S13]  /*02d0*/  ISETP.GE.U32.AND P1, PT, R5, R0, PT ;  /* 0x000000000500720c */ /* 0x000fda0003f26070 */
[----:B------:R-:W-:Y:S01]  /*02e0*/  @P1 VIADD R3, R3, 0x1 ;  /* 0x0000000103031836 */ /* 0x000fe20000000000 */
[----:B------:R-:W-:-:S05]  /*02f0*/  @!P2 LOP3.LUT R3, RZ, R0, RZ, 0x33, !PT ;  /* 0x00000000ff03a212 */ /* 0x000fca00078e33ff */
[----:B------:R-:W-:-:S05]  /*0300*/  IMAD.IADD R2, R6, 0x1, R3 ;  /* 0x0000000106027824 */ /* 0x000fca00078e0203 */
[C---:B------:R-:W-:Y:S02]  /*0310*/  LOP3.LUT R3, R2.reuse, 0x3, RZ, 0xc0, !PT ;  /* 0x0000000302037812 */ /* 0x040fe400078ec0ff */
[----:B------:R-:W-:Y:S02]  /*0320*/  ISETP.GE.U32.AND P0, PT, R2, 0x3, PT ;  /* 0x000000030200780c */ /* 0x000fe40003f06070 */
[----:B------:R-:W-:-:S13]  /*0330*/  ISETP.NE.AND P1, PT, R3, 0x3, PT ;  /* 0x000000030300780c */ /* 0x000fda0003f25270 */
[----:B------:R-:W-:Y:S05]  /*0340*/  @!P1 BRA `(.L_x_1) ;  /* 0x0000000000389947 */ /* 0x000fea0003800000 */
[----:B------:R-:W-:Y:S01]  /*0350*/  VIADD R2, R2, 0x1 ;  /* 0x0000000102027836 */ /* 0x000fe20000000000 */
[----:B------:R-:W-:-:S04]  /*0360*/  IADD3 R5, P1, PT, R11, UR10, RZ ;  /* 0x0000000a0b057c10 */ /* 0x000fc8000ff3e0ff */
[----:B------:R-:W-:Y:S02]  /*0370*/  LOP3.LUT R2, R2, 0x3, RZ, 0xc0, !PT ;  /* 0x0000000302027812 */ /* 0x000fe400078ec0ff */
[----:B------:R-:W-:-:S03]  /*0380*/  IADD3.X R6, PT, PT, RZ, UR11, RZ, P1, !PT ;  /* 0x0000000bff067c10 */ /* 0x000fc60008ffe4ff */
[----:B------:R-:W-:-:S07]  /*0390*/  IMAD.MOV R4, RZ, RZ, -R2 ;  /* 0x000000ffff047224 */ /* 0x000fce00078e0a02 */
.L_x_2:
[----:B------:R-:W-:Y:S01]  /*03a0*/  IMAD.MOV.U32 R2, RZ, RZ, R5 ;  /* 0x000000ffff027224 */ /* 0x000fe200078e0005 */
[----:B------:R-:W-:Y:S01]  /*03b0*/  IADD3 R4, PT, PT, R4, 0x1, RZ ;  /* 0x0000000104047810 */ /* 0x000fe20007ffe0ff */
[--C-:B------:R-:W-:Y:S01]  /*03c0*/  IMAD.MOV.U32 R3, RZ, RZ, R6.reuse ;  /* 0x000000ffff037224 */ /* 0x100fe200078e0006 */
[C---:B------:R-:W-:Y:S01]  /*03d0*/  IADD3 R5, P2, PT, R0.reuse, R5, RZ ;  /* 0x0000000500057210 */ /* 0x040fe20007f5e0ff */
[----:B------:R-:W-:Y:S01]  /*03e0*/  IMAD.IADD R11, R0, 0x1, R11 ;  /* 0x00000001000b7824 */ /* 0x000fe200078e020b */
[----:B------:R-:W-:Y:S02]  /*03f0*/  ISETP.NE.AND P1, PT, R4, RZ, PT ;  /* 0x000000ff0400720c */ /* 0x000fe40003f25270 */
[----:B------:R0:W-:Y:S01]  /*0400*/  STG.E.U8 desc[UR6][R2.64], RZ ;  /* 0x000000ff02007986 */ /* 0x0001e2000c101106 */
[----:B------:R-:W-:-:S10]  /*0410*/  IMAD.X R6, RZ, RZ, R6, P2 ;  /* 0x000000ffff067224 */ /* 0x000fd400010e0606 */
[----:B0-----:R-:W-:Y:S05]  /*0420*/  @P1 BRA `(.L_x_2) ;  /* 0xfffffffc00dc1947 */ /* 0x001fea000383ffff */
.L_x_1:
[----:B------:R-:W-:Y:S05]  /*0430*/  BSYNC.RECONVERGENT B0 ;  /* 0x0000000000007941 */ /* 0x000fea0003800200 */
.L_x_0:
[----:B------:R-:W-:Y:S05]  /*0440*/  @!P0 EXIT ;  /* 0x000000000000894d */ /* 0x000fea0003800000 */
.L_x_3:
[----:B------:R-:W-:Y:S01]  /*0450*/  IMAD.IADD R5, R0, 0x1, R11 ;  /* 0x0000000100057824 */ /* 0x000fe200078e020b */
[----:B------:R-:W-:-:S04]  /*0460*/  IADD3 R2, P0, PT, R11, UR10, RZ ;  /* 0x0000000a0b027c10 */ /* 0x000fc8000ff1e0ff */
[C---:B------:R-:W-:Y:S01]  /*0470*/  IADD3 R7, PT, PT, R0.reuse, R5, RZ ;  /* 0x0000000500077210 */ /* 0x040fe20007ffe0ff */
[----:B------:R-:W-:Y:S01]  /*0480*/  IMAD.X R3, RZ, RZ, UR11, P0 ;  /* 0x0000000bff037e24 */ /* 0x000fe200080e06ff */
[----:B------:R-:W-:Y:S02]  /*0490*/  IADD3 R4, P1, PT, R5, UR10, RZ ;  /* 0x0000000a05047c10 */ /* 0x000fe4000ff3e0ff */
[----:B------:R-:W-:Y:S01]  /*04a0*/  IADD3 R6, P0, PT, R7, UR10, RZ ;  /* 0x0000000a07067c10 */ /* 0x000fe2000ff1e0ff */
[C---:B------:R-:W-:Y:S01]  /*04b0*/  IMAD.IADD R11, R0.reuse, 0x1, R7 ;  /* 0x00000001000b7824 */ /* 0x040fe200078e0207 */
[----:B------:R0:W-:Y:S01]  /*04c0*/  STG.E.U8 desc[UR6][R2.64], RZ ;  /* 0x000000ff02007986 */ /* 0x0001e2000c101106 */
[----:B------:R-:W-:Y:S01]  /*04d0*/  IMAD.X R5, RZ, RZ, UR11, P1 ;  /* 0x0000000bff057e24 */ /* 0x000fe200088e06ff */
[----:B------:R-:W-:Y:S02]  /*04e0*/  IADD3.X R7, PT, PT, RZ, UR11, RZ, P0, !PT ;  /* 0x0000000bff077c10 */ /* 0x000fe400087fe4ff */
[----:B------:R-:W-:Y:S01]  /*04f0*/  IADD3 R8, P1, PT, R11, UR10, RZ ;  /* 0x0000000a0b087c10 */ /* 0x000fe2000ff3e0ff */
[----:B------:R-:W-:Y:S01]  /*0500*/  IMAD.IADD R11, R0, 0x1, R11 ;  /* 0x00000001000b7824 */ /* 0x000fe200078e020b */
[----:B------:R0:W-:Y:S03]  /*0510*/  STG.E.U8 desc[UR6][R4.64], RZ ;  /* 0x000000ff04007986 */ /* 0x0001e6000c101106 */
[----:B------:R-:W-:Y:S01]  /*0520*/  IMAD.X R9, RZ, RZ, UR11, P1 ;  /* 0x0000000bff097e24 */ /* 0x000fe200088e06ff */
[----:B------:R0:W-:Y:S01]  /*0530*/  STG.E.U8 desc[UR6][R6.64], RZ ;  /* 0x000000ff06007986 */ /* 0x0001e2000c101106 */
[----:B------:R-:W-:-:S03]  /*0540*/  ISETP.GT.AND P0, PT, R11, UR9, PT ;  /* 0x000000090b007c0c */ /* 0x000fc6000bf04270 */
[----:B------:R0:W-:Y:S10]  /*0550*/  STG.E.U8 desc[UR6][R8.64], RZ ;  /* 0x000000ff08007986 */ /* 0x0001f4000c101106 */
[----:B0-----:R-:W-:Y:S05]  /*0560*/  @!P0 BRA `(.L_x_3) ;  /* 0xfffffffc00b88947 */ /* 0x001fea000383ffff */
[----:B------:R-:W-:Y:S05]  /*0570*/  EXIT ;  /* 0x000000000000794d */ /* 0x000fea0003800000 */
.L_x_4:
[----:B------:R-:W-:-:S00]  /*0580*/  BRA `(.L_x_4) ;  /* 0xfffffffc00fc7947 */ /* 0x000fc0000383ffff */
[----:B------:R-:W-:-:S00]  /*0590*/  NOP ;  /* 0x0000000000007918 */ /* 0x000fc00000000000 */
        /* <DEDUP_REMOVED lines=14> */
.L_x_5:


//--------------------- .nv.shared.reserved.0     --------------------------
	.section	.nv.shared.reserved.0,"aw",@nobits
	.weak		__nv_reservedSMEM_offset_0_alias
	.size		__nv_reservedSMEM_offset_0_alias, 0, 64
	.other		__nv_reservedSMEM_offset_0_alias,@"STO_CUDA_RESERVED_SHARED STV_DEFAULT"
__nv_reservedSMEM_offset_0_alias:
	.zero		0
	.zero		64


//--------------------- .nv.constant0._Z11sieveKernelPbiii --------------------------
	.section	.nv.constant0._Z11sieveKernelPbiii,"a",@progbits
	.sectionflags	@""
	.align	4
.nv.constant0._Z11sieveKernelPbiii:
	.zero		916


//--------------------- SYMBOLS --------------------------

	.type		.nv.reservedSmem.offset0,@object
	.size		.nv.reservedSmem.offset0,0x4
